//
// Generated by NVIDIA NVVM Compiler
//
// Compiler Build ID: CL-36424714
// Cuda compilation tools, release 13.0, V13.0.88
// Based on NVVM 20.0.0
//

.version 9.0
.target sm_100
.address_size 64

	// .globl	_Z14GaussianFilterPhiii

.visible .entry _Z14GaussianFilterPhiii(
	.param .u64 .ptr .align 1 _Z14GaussianFilterPhiii_param_0,
	.param .u32 _Z14GaussianFilterPhiii_param_1,
	.param .u32 _Z14GaussianFilterPhiii_param_2,
	.param .u32 _Z14GaussianFilterPhiii_param_3
)
{


	ret;

}


// ===== COMPILED SASS (sm_100) =====

	.target	sm_100

	.elftype	@"ET_EXEC"


//--------------------- .note.nv.tkinfo           --------------------------
	.section	.note.nv.tkinfo,"",@"SHT_NOTE"
	.sectionflags	@"SHF_NOTE_NV_TKINFO"
	.tkinfo
        /*0018*/ 	.word	0x00000002
        /*0030*/ 	.string	""
        /*0030*/ 	.string	"ptxas"
        /*0030*/ 	.string	"Cuda compilation tools, release 13.0, V13.0.88"
        /*0030*/ 	.string	"Build cuda_13.0.r13.0/compiler.36424714_0"
        /*0030*/ 	.string	"-arch sm_100 -m 64 "



//--------------------- .note.nv.cuinfo           --------------------------
	.section	.note.nv.cuinfo,"",@"SHT_NOTE"
	.sectionflags	@"SHF_NOTE_NV_CUINFO"
        /*0018*/ 	.short	0x0002
        /*001a*/ 	.short	0x0064
        /*001c*/ 	.short	0x0082
	.zero		2


//--------------------- .nv.info                  --------------------------
	.section	.nv.info,"",@"SHT_CUDA_INFO"
	.align	4


	//----- nvinfo : EIATTR_REGCOUNT
	.align		4
        /*0000*/ 	.byte	0x04, 0x2f
        /*0002*/ 	.short	(.L_1 - .L_0)
	.align		4
.L_0:
        /*0004*/ 	.word	index@(_Z14GaussianFilterPhiii)
        /*0008*/ 	.word	0x00000004


	//----- nvinfo : EIATTR_FRAME_SIZE
	.align		4
.L_1:
        /*000c*/ 	.byte	0x04, 0x11
        /*000e*/ 	.short	(.L_3 - .L_2)
	.align		4
.L_2:
        /*0010*/ 	.word	index@(_Z14GaussianFilterPhiii)
        /*0014*/ 	.word	0x00000000


	//----- nvinfo : EIATTR_MIN_STACK_SIZE
	.align		4
.L_3:
        /*0018*/ 	.byte	0x04, 0x12
        /*001a*/ 	.short	(.L_5 - .L_4)
	.align		4
.L_4:
        /*001c*/ 	.word	index@(_Z14GaussianFilterPhiii)
        /*0020*/ 	.word	0x00000000
.L_5:


//--------------------- .nv.compat                --------------------------
	.section	.nv.compat,"",@"SHT_CUDA_COMPAT_INFO"
	.align	4
        /*0000*/ 	.byte	0x02, 0x09, 0x00, 0x00, 0x02, 0x02, 0x01, 0x00, 0x02, 0x05, 0x05, 0x00, 0x03, 0x07, 0x01, 0x01
        /*0010*/ 	.byte	0x02, 0x03, 0x00, 0x00, 0x02, 0x06, 0x01, 0x00, 0x04, 0x0b, 0x08, 0x00, 0x09, 0x00, 0x00, 0x00
        /*0020*/ 	.byte	0x00, 0x00, 0x00, 0x00


//--------------------- .nv.info._Z14GaussianFilterPhiii --------------------------
	.section	.nv.info._Z14GaussianFilterPhiii,"",@"SHT_CUDA_INFO"
	.sectionflags	@""
	.align	4


	//----- nvinfo : EIATTR_CUDA_API_VERSION
	.align		4
        /*0000*/ 	.byte	0x04, 0x37
        /*0002*/ 	.short	(.L_7 - .L_6)
.L_6:
        /*0004*/ 	.word	0x00000082


	//----- nvinfo : EIATTR_KPARAM_INFO
	.align		4
.L_7:
        /*0008*/ 	.byte	0x04, 0x17
        /*000a*/ 	.short	(.L_9 - .L_8)
.L_8:
        /*000c*/ 	.word	0x00000000
        /*0010*/ 	.short	0x0003
        /*0012*/ 	.short	0x0010
        /*0014*/ 	.byte	0x00, 0xf0, 0x11, 0x00


	//----- nvinfo : EIATTR_KPARAM_INFO
	.align		4
.L_9:
        /*0018*/ 	.byte	0x04, 0x17
        /*001a*/ 	.short	(.L_11 - .L_10)
.L_10:
        /*001c*/ 	.word	0x00000000
        /*0020*/ 	.short	0x0002
        /*0022*/ 	.short	0x000c
        /*0024*/ 	.byte	0x00, 0xf0, 0x11, 0x00


	//----- nvinfo : EIATTR_KPARAM_INFO
	.align		4
.L_11:
        /*0028*/ 	.byte	0x04, 0x17
        /*002a*/ 	.short	(.L_13 - .L_12)
.L_12:
        /*002c*/ 	.word	0x00000000
        /*0030*/ 	.short	0x0001
        /*0032*/ 	.short	0x0008
        /*0034*/ 	.byte	0x00, 0xf0, 0x11, 0x00


	//----- nvinfo : EIATTR_KPARAM_INFO
	.align		4
.L_13:
        /*0038*/ 	.byte	0x04, 0x17
        /*003a*/ 	.short	(.L_15 - .L_14)
.L_14:
        /*003c*/ 	.word	0x00000000
        /*0040*/ 	.short	0x0000
        /*0042*/ 	.short	0x0000
        /*0044*/ 	.byte	0x00, 0xf5, 0x21, 0x00


	//----- nvinfo : EIATTR_SPARSE_MMA_MASK
	.align		4
.L_15:
        /*0048*/ 	.byte	0x03, 0x50
        /*004a*/ 	.short	0x0000


	//----- nvinfo : EIATTR_MAXREG_COUNT
	.align		4
        /*004c*/ 	.byte	0x03, 0x1b
        /*004e*/ 	.short	0x00ff


	//----- nvinfo : EIATTR_MERCURY_ISA_VERSION
	.align		4
        /*0050*/ 	.byte	0x03, 0x5f
        /*0052*/ 	.short	0x0101


	//----- nvinfo : EIATTR_VRC_CTA_INIT_COUNT
	.align		4
        /*0054*/ 	.byte	0x02, 0x4a
	.zero		1
	.zero		1


	//----- nvinfo : EIATTR_EXIT_INSTR_OFFSETS
	.align		4
        /*0058*/ 	.byte	0x04, 0x1c
        /*005a*/ 	.short	(.L_17 - .L_16)


	//   ....[0]....
.L_16:
        /*005c*/ 	.word	0x00000010


	//----- nvinfo : EIATTR_CBANK_PARAM_SIZE
	.align		4
.L_17:
        /*0060*/ 	.byte	0x03, 0x19
        /*0062*/ 	.short	0x0014


	//----- nvinfo : EIATTR_PARAM_CBANK
	.align		4
        /*0064*/ 	.byte	0x04, 0x0a
        /*0066*/ 	.short	(.L_19 - .L_18)
	.align		4
.L_18:
        /*0068*/ 	.word	index@(.nv.constant0._Z14GaussianFilterPhiii)
        /*006c*/ 	.short	0x0380
        /*006e*/ 	.short	0x0014


	//----- nvinfo : EIATTR_SW_WAR
	.align		4
.L_19:
        /*0070*/ 	.byte	0x04, 0x36
        /*0072*/ 	.short	(.L_21 - .L_20)
.L_20:
        /*0074*/ 	.word	0x00000008
.L_21:


//--------------------- .nv.callgraph             --------------------------
	.section	.nv.callgraph,"",@"SHT_CUDA_CALLGRAPH"
	.align	4
	.sectionentsize	8
	.align		4
        /*0000*/ 	.word	0x00000000
	.align		4
        /*0004*/ 	.word	0xffffffff
	.align		4
        /*0008*/ 	.word	0x00000000
	.align		4
        /*000c*/ 	.word	0xfffffffe
	.align		4
        /*0010*/ 	.word	0x00000000
	.align		4
        /*0014*/ 	.word	0xfffffffd
	.align		4
        /*0018*/ 	.word	0x00000000
	.align		4
        /*001c*/ 	.word	0xfffffffc


//--------------------- .text._Z14GaussianFilterPhiii --------------------------
	.section	.text._Z14GaussianFilterPhiii,"ax",@progbits
	.align	128
        .global         _Z14GaussianFilterPhiii
        .type           _Z14GaussianFilterPhiii,@function
        .size           _Z14GaussianFilterPhiii,(.L_x_1 - _Z14GaussianFilterPhiii)
        .other          _Z14GaussianFilterPhiii,@"STO_CUDA_ENTRY STV_DEFAULT"
_Z14GaussianFilterPhiii:
.text._Z14GaussianFilterPhiii:
[----:B------:R-:W-:Y:S01]  /*0000*/  LDC R1, c[0x0][0x37c] ;  /* 0x0000df00ff017b82 */ /* 0x000fe20000000800 */
[----:B------:R-:W-:Y:S05]  /*0010*/  EXIT ;  /* 0x000000000000794d */ /* 0x000fea0003800000 */
.L_x_0:
[----:B------:R-:W-:-:S00]  /*0020*/  BRA `(.L_x_0) ;  /* 0xfffffffc00fc7947 */ /* 0x000fc0000383ffff */
[----:B------:R-:W-:-:S00]  /*0030*/  NOP ;  /* 0x0000000000007918 */ /* 0x000fc00000000000 */
        /* <DEDUP_REMOVED lines=12> */
.L_x_1:


//--------------------- .nv.shared.reserved.0     --------------------------
	.section	.nv.shared.reserved.0,"aw",@nobits
	.weak		__nv_reservedSMEM_offset_0_alias
	.size		__nv_reservedSMEM_offset_0_alias, 0, 64
	.other		__nv_reservedSMEM_offset_0_alias,@"STO_CUDA_RESERVED_SHARED STV_DEFAULT"
__nv_reservedSMEM_offset_0_alias:
	.zero		0
	.zero		64


//--------------------- .nv.constant0._Z14GaussianFilterPhiii --------------------------
	.section	.nv.constant0._Z14GaussianFilterPhiii,"a",@progbits
	.sectionflags	@""
	.align	4
.nv.constant0._Z14GaussianFilterPhiii:
	.zero		916


//--------------------- SYMBOLS --------------------------

	.type		.nv.reservedSmem.offset0,@object
	.size		.nv.reservedSmem.offset0,0x4
